	.headerflags	@"EF_CUDA_TEXMODE_UNIFIED EF_CUDA_64BIT_ADDRESS EF_CUDA_ACCELERATORS EF_CUDA_SM90 EF_CUDA_VIRTUAL_SM(EF_CUDA_SM90)"
	.elftype	@"ET_EXEC"


//--------------------- .nv.info                  --------------------------
	.section	.nv.info,"",@"SHT_CUDA_INFO"
	.align	4


	//----- nvinfo : EIATTR_REGCOUNT
	.align		4
        /*0000*/ 	.byte	0x04, 0x2f
        /*0002*/ 	.short	(.L_1 - .L_0)
	.align		4
.L_0:
        /*0004*/ 	.word	index@(triton_poi_fused__unsafe_view_clone_0)
        /*0008*/ 	.word	0x0000000e


	//----- nvinfo : EIATTR_MIN_STACK_SIZE
	.align		4
.L_1:
        /*000c*/ 	.byte	0x04, 0x12
        /*000e*/ 	.short	(.L_3 - .L_2)
	.align		4
.L_2:
        /*0010*/ 	.word	index@(triton_poi_fused__unsafe_view_clone_0)
        /*0014*/ 	.word	0x00000000


	//----- nvinfo : EIATTR_FRAME_SIZE
	.align		4
.L_3:
        /*0018*/ 	.byte	0x04, 0x11
        /*001a*/ 	.short	(.L_5 - .L_4)
	.align		4
.L_4:
        /*001c*/ 	.word	index@(triton_poi_fused__unsafe_view_clone_0)
        /*0020*/ 	.word	0x00000000


	//----- nvinfo : EIATTR_MIN_STACK_SIZE
	.align		4
.L_5:
        /*0024*/ 	.byte	0x04, 0x12
        /*0026*/ 	.short	(.L_7 - .L_6)
	.align		4
.L_6:
        /*0028*/ 	.word	index@(triton_poi_fused__unsafe_view_clone_0)
        /*002c*/ 	.word	0x00000000
.L_7:


//--------------------- .nv.info.triton_poi_fused__unsafe_view_clone_0 --------------------------
	.section	.nv.info.triton_poi_fused__unsafe_view_clone_0,"",@"SHT_CUDA_INFO"
	.sectionflags	@""
	.align	4


	//----- nvinfo : EIATTR_CUDA_API_VERSION
	.align		4
        /*0000*/ 	.byte	0x04, 0x37
        /*0002*/ 	.short	(.L_9 - .L_8)
.L_8:
        /*0004*/ 	.word	0x0000007c


	//----- nvinfo : EIATTR_KPARAM_INFO
	.align		4
.L_9:
        /*0008*/ 	.byte	0x04, 0x17
        /*000a*/ 	.short	(.L_11 - .L_10)
.L_10:
        /*000c*/ 	.word	0x00000000
        /*0010*/ 	.short	0x0003
        /*0012*/ 	.short	0x0014
        /*0014*/ 	.byte	0x00, 0xf0, 0x11, 0x00


	//----- nvinfo : EIATTR_KPARAM_INFO
	.align		4
.L_11:
        /*0018*/ 	.byte	0x04, 0x17
        /*001a*/ 	.short	(.L_13 - .L_12)
.L_12:
        /*001c*/ 	.word	0x00000000
        /*0020*/ 	.short	0x0002
        /*0022*/ 	.short	0x0010
        /*0024*/ 	.byte	0x00, 0xf0, 0x11, 0x00


	//----- nvinfo : EIATTR_KPARAM_INFO
	.align		4
.L_13:
        /*0028*/ 	.byte	0x04, 0x17
        /*002a*/ 	.short	(.L_15 - .L_14)
.L_14:
        /*002c*/ 	.word	0x00000000
        /*0030*/ 	.short	0x0001
        /*0032*/ 	.short	0x0008
        /*0034*/ 	.byte	0x00, 0xf4, 0x21, 0x00


	//----- nvinfo : EIATTR_KPARAM_INFO
	.align		4
.L_15:
        /*0038*/ 	.byte	0x04, 0x17
        /*003a*/ 	.short	(.L_17 - .L_16)
.L_16:
        /*003c*/ 	.word	0x00000000
        /*0040*/ 	.short	0x0000
        /*0042*/ 	.short	0x0000
        /*0044*/ 	.byte	0x00, 0xf4, 0x21, 0x00


	//----- nvinfo : EIATTR_SPARSE_MMA_MASK
	.align		4
.L_17:
        /*0048*/ 	.byte	0x03, 0x50
        /*004a*/ 	.short	0x0000


	//----- nvinfo : EIATTR_MAXREG_COUNT
	.align		4
        /*004c*/ 	.byte	0x03, 0x1b
        /*004e*/ 	.short	0x00ff


	//----- nvinfo : EIATTR_EXIT_INSTR_OFFSETS
	.align		4
        /*0050*/ 	.byte	0x04, 0x1c
        /*0052*/ 	.short	(.L_19 - .L_18)


	//   ....[0]....
.L_18:
        /*0054*/ 	.word	0x000002c0


	//   ....[1]....
        /*0058*/ 	.word	0x00000320


	//----- nvinfo : EIATTR_REQNTID
	.align		4
.L_19:
        /*005c*/ 	.byte	0x04, 0x10
        /*005e*/ 	.short	(.L_21 - .L_20)
.L_20:
        /*0060*/ 	.word	0x00000080
        /*0064*/ 	.word	0x00000001
        /*0068*/ 	.word	0x00000001


	//----- nvinfo : EIATTR_CBANK_PARAM_SIZE
	.align		4
.L_21:
        /*006c*/ 	.byte	0x03, 0x19
        /*006e*/ 	.short	0x0018


	//----- nvinfo : EIATTR_PARAM_CBANK
	.align		4
        /*0070*/ 	.byte	0x04, 0x0a
        /*0072*/ 	.short	(.L_23 - .L_22)
	.align		4
.L_22:
        /*0074*/ 	.word	index@(.nv.constant0.triton_poi_fused__unsafe_view_clone_0)
        /*0078*/ 	.short	0x0210
        /*007a*/ 	.short	0x0018


	//----- nvinfo : EIATTR_SW_WAR
	.align		4
.L_23:
        /*007c*/ 	.byte	0x04, 0x36
        /*007e*/ 	.short	(.L_25 - .L_24)
.L_24:
        /*0080*/ 	.word	0x00000008
.L_25:


//--------------------- .nv.callgraph             --------------------------
	.section	.nv.callgraph,"",@"SHT_CUDA_CALLGRAPH"
	.align	4
	.sectionentsize	8
	.align		4
        /*0000*/ 	.word	0x00000000
	.align		4
        /*0004*/ 	.word	0xffffffff
	.align		4
        /*0008*/ 	.word	0x00000000
	.align		4
        /*000c*/ 	.word	0xfffffffe
	.align		4
        /*0010*/ 	.word	0x00000000
	.align		4
        /*0014*/ 	.word	0xfffffffd
	.align		4
        /*0018*/ 	.word	0x00000000
	.align		4
        /*001c*/ 	.word	0xfffffffc


//--------------------- .text.triton_poi_fused__unsafe_view_clone_0 --------------------------
	.section	.text.triton_poi_fused__unsafe_view_clone_0,"ax",@progbits
	.sectionflags	@"SHF_BARRIERS=1"
	.align	128
        .global         triton_poi_fused__unsafe_view_clone_0
        .type           triton_poi_fused__unsafe_view_clone_0,@function
        .size           triton_poi_fused__unsafe_view_clone_0,(.L_x_1 - triton_poi_fused__unsafe_view_clone_0)
        .other          triton_poi_fused__unsafe_view_clone_0,@"STO_CUDA_ENTRY STV_DEFAULT"
triton_poi_fused__unsafe_view_clone_0:
.text.triton_poi_fused__unsafe_view_clone_0:
[----:B------:R-:W0:Y:S02]  /*0000*/  LDC R1, c[0x0][0x28] ;  /* 0x00000a00ff017b82 */ /* 0x000e240000000800 */
[----:B------:R-:W1:Y:S01]  /*0010*/  S2R R0, SR_CTAID.Y ;  /* 0x0000000000007919 */ /* 0x000e620000002600 */
[----:B------:R-:W2:Y:S01]  /*0020*/  LDC.64 R2, c[0x0][0x210] ;  /* 0x00008400ff027b82 */ /* 0x000ea20000000a00 */
[----:B------:R-:W-:Y:S01]  /*0030*/  ULDC.64 UR6, c[0x0][0x208] ;  /* 0x0000820000067ab9 */ /* 0x000fe20000000a00 */
[----:B------:R-:W3:Y:S01]  /*0040*/  S2R R11, SR_TID.X ;  /* 0x00000000000b7919 */ /* 0x000ee20000002100 */
[----:B------:R-:W4:Y:S01]  /*0050*/  S2R R6, SR_CTAID.X ;  /* 0x0000000000067919 */ /* 0x000f220000002500 */
[----:B-1----:R-:W-:Y:S01]  /*0060*/  IMAD.SHL.U32 R0, R0, 0x20, RZ ;  /* 0x0000002000007824 */ /* 0x002fe200078e00ff */
[----:B---3--:R-:W-:-:S04]  /*0070*/  SHF.R.U32.HI R7, RZ, 0x5, R11 ;  /* 0x00000005ff077819 */ /* 0x008fc8000001160b */
[----:B------:R-:W-:Y:S01]  /*0080*/  LOP3.LUT R4, R0, 0x1f, R11, 0xf8, !PT ;  /* 0x0000001f00047812 */ /* 0x000fe200078ef80b */
[----:B----4-:R-:W-:-:S03]  /*0090*/  IMAD.SHL.U32 R6, R6, 0x4, RZ ;  /* 0x0000000406067824 */ /* 0x010fc600078e00ff */
[----:B------:R-:W-:-:S04]  /*00a0*/  SHF.R.S32.HI R5, RZ, 0x1f, R4 ;  /* 0x0000001fff057819 */ /* 0x000fc80000011404 */
[----:B------:R-:W-:Y:S02]  /*00b0*/  LEA.HI R8, R5, R4, RZ, 0x4 ;  /* 0x0000000405087211 */ /* 0x000fe400078f20ff */
[----:B------:R-:W-:-:S03]  /*00c0*/  SGXT.U32 R5, R7, 0x2 ;  /* 0x000000020705781a */ /* 0x000fc60000000000 */
[----:B------:R-:W-:Y:S01]  /*00d0*/  IMAD.SHL.U32 R9, R8, 0x4, RZ ;  /* 0x0000000408097824 */ /* 0x000fe200078e00ff */
[----:B------:R-:W-:Y:S02]  /*00e0*/  LOP3.LUT R7, R6, R5, RZ, 0xfc, !PT ;  /* 0x0000000506077212 */ /* 0x000fe400078efcff */
[----:B------:R-:W-:Y:S02]  /*00f0*/  LOP3.LUT R8, R8, 0xfffffff0, RZ, 0xc0, !PT ;  /* 0xfffffff008087812 */ /* 0x000fe400078ec0ff */
[----:B------:R-:W-:Y:S02]  /*0100*/  LOP3.LUT R9, R9, 0xffffffc0, RZ, 0xc0, !PT ;  /* 0xffffffc009097812 */ /* 0x000fe400078ec0ff */
[----:B------:R-:W-:Y:S02]  /*0110*/  ISETP.GE.AND P0, PT, R7, 0x4, PT ;  /* 0x000000040700780c */ /* 0x000fe40003f06270 */
[----:B------:R-:W-:Y:S02]  /*0120*/  IADD3 R8, R9, R4, -R8 ;  /* 0x0000000409087210 */ /* 0x000fe40007ffe808 */
[----:B------:R-:W-:Y:S01]  /*0130*/  ISETP.LT.AND P0, PT, R4, 0x40, !P0 ;  /* 0x000000400400780c */ /* 0x000fe20004701270 */
[----:B------:R-:W-:-:S02]  /*0140*/  IMAD.MOV.U32 R4, RZ, RZ, RZ ;  /* 0x000000ffff047224 */ /* 0x000fc400078e00ff */
[----:B------:R-:W-:-:S04]  /*0150*/  IMAD R7, R7, 0x10, R8 ;  /* 0x0000001007077824 */ /* 0x000fc800078e0208 */
[----:B--2---:R-:W-:-:S06]  /*0160*/  IMAD.WIDE R2, R7, 0x4, R2 ;  /* 0x0000000407027825 */ /* 0x004fcc00078e0202 */
[----:B------:R1:W2:Y:S01]  /*0170*/  @P0 LDG.E.EL R4, desc[UR6][R2.64] ;  /* 0x0000000602040981 */ /* 0x0002a2000c2e1900 */
[----:B------:R-:W3:Y:S01]  /*0180*/  S2UR UR5, SR_CgaCtaId ;  /* 0x00000000000579c3 */ /* 0x000ee20000008800 */
[----:B------:R-:W-:Y:S01]  /*0190*/  IMAD.SHL.U32 R8, R11, 0x4, RZ ;  /* 0x000000040b087824 */ /* 0x000fe200078e00ff */
[----:B------:R-:W-:Y:S01]  /*01a0*/  SHF.R.U32.HI R7, RZ, 0x2, R11 ;  /* 0x00000002ff077819 */ /* 0x000fe2000001160b */
[----:B------:R-:W-:-:S03]  /*01b0*/  UMOV UR4, 0x400 ;  /* 0x0000040000047882 */ /* 0x000fc60000000000 */
[----:B------:R-:W-:Y:S02]  /*01c0*/  LOP3.LUT R9, R5, 0x7c, R8, 0xf8, !PT ;  /* 0x0000007c05097812 */ /* 0x000fe400078ef808 */
[----:B------:R-:W-:Y:S02]  /*01d0*/  SHF.R.U32.HI R8, RZ, 0x2, R8 ;  /* 0x00000002ff087819 */ /* 0x000fe40000011608 */
[----:B------:R-:W-:Y:S02]  /*01e0*/  SGXT.U32 R5, R7, 0x5 ;  /* 0x000000050705781a */ /* 0x000fe40000000000 */
[----:B------:R-:W-:Y:S02]  /*01f0*/  LOP3.LUT R7, R6, 0x3, R11, 0xf8, !PT ;  /* 0x0000000306077812 */ /* 0x000fe400078ef80b */
[----:B------:R-:W-:Y:S02]  /*0200*/  SGXT.U32 R6, R8, 0x5 ;  /* 0x000000050806781a */ /* 0x000fe40000000000 */
[----:B------:R-:W-:-:S02]  /*0210*/  LOP3.LUT R0, R0, R5, RZ, 0xfc, !PT ;  /* 0x0000000500007212 */ /* 0x000fc400078efcff */
[----:B------:R-:W-:Y:S01]  /*0220*/  ISETP.GE.AND P0, PT, R7, 0x4, PT ;  /* 0x000000040700780c */ /* 0x000fe20003f06270 */
[----:B------:R-:W-:Y:S01]  /*0230*/  IMAD.IADD R6, R9, 0x1, R6 ;  /* 0x0000000109067824 */ /* 0x000fe200078e0206 */
[----:B-1----:R-:W-:Y:S02]  /*0240*/  LOP3.LUT R2, R11, 0x7f, RZ, 0xc0, !PT ;  /* 0x0000007f0b027812 */ /* 0x002fe400078ec0ff */
[----:B------:R-:W-:Y:S01]  /*0250*/  ISETP.LT.AND P0, PT, R0, 0x40, !P0 ;  /* 0x000000400000780c */ /* 0x000fe20004701270 */
[----:B---3--:R-:W-:Y:S02]  /*0260*/  UPRMT UR4, UR5, 0x654, UR4 ;  /* 0x0000065405047896 */ /* 0x008fe40008000004 */
[----:B------:R-:W-:-:S04]  /*0270*/  IMAD.IADD R2, R5, 0x1, R2 ;  /* 0x0000000105027824 */ /* 0x000fc800078e0202 */
[----:B------:R-:W-:Y:S02]  /*0280*/  LEA R3, R6, UR4, 0x2 ;  /* 0x0000000406037c11 */ /* 0x000fe4000f8e10ff */
[----:B------:R-:W-:-:S03]  /*0290*/  LEA R5, R2, UR4, 0x2 ;  /* 0x0000000402057c11 */ /* 0x000fc6000f8e10ff */
[----:B--2---:R1:W-:Y:S01]  /*02a0*/  STS [R3], R4 ;  /* 0x0000000403007388 */ /* 0x0043e20000000800 */
[----:B------:R-:W-:Y:S06]  /*02b0*/  BAR.SYNC.DEFER_BLOCKING 0x0 ;  /* 0x0000000000007b1d */ /* 0x000fec0000010000 */
[----:B-1----:R-:W-:Y:S05]  /*02c0*/  @!P0 EXIT ;  /* 0x000000000000894d */ /* 0x002fea0003800000 */
[----:B------:R-:W0:Y:S01]  /*02d0*/  LDS R5, [R5] ;  /* 0x0000000005057984 */ /* 0x000e220000000800 */
[----:B------:R-:W1:Y:S01]  /*02e0*/  LDC.64 R2, c[0x0][0x218] ;  /* 0x00008600ff027b82 */ /* 0x000e620000000a00 */
[----:B------:R-:W-:-:S04]  /*02f0*/  IMAD R7, R0, 0x4, R7 ;  /* 0x0000000400077824 */ /* 0x000fc800078e0207 */
[----:B-1----:R-:W-:-:S05]  /*0300*/  IMAD.WIDE R2, R7, 0x4, R2 ;  /* 0x0000000407027825 */ /* 0x002fca00078e0202 */
[----:B0-----:R-:W-:Y:S01]  /*0310*/  STG.E desc[UR6][R2.64], R5 ;  /* 0x0000000502007986 */ /* 0x001fe2000c101906 */
[----:B------:R-:W-:Y:S05]  /*0320*/  EXIT ;  /* 0x000000000000794d */ /* 0x000fea0003800000 */
.L_x_0:
[----:B------:R-:W-:-:S00]  /*0330*/  BRA `(.L_x_0) ;  /* 0xfffffffc00fc7947 */ /* 0x000fc0000383ffff */
[----:B------:R-:W-:-:S00]  /*0340*/  NOP ;  /* 0x0000000000007918 */ /* 0x000fc00000000000 */
        /* <DEDUP_REMOVED lines=11> */
.L_x_1:


//--------------------- .nv.shared.triton_poi_fused__unsafe_view_clone_0 --------------------------
	.section	.nv.shared.triton_poi_fused__unsafe_view_clone_0,"aw",@nobits
	.sectionflags	@""
	.align	16
	.zero		1024


//--------------------- .nv.constant0.triton_poi_fused__unsafe_view_clone_0 --------------------------
	.section	.nv.constant0.triton_poi_fused__unsafe_view_clone_0,"a",@progbits
	.sectionflags	@""
	.align	4
.nv.constant0.triton_poi_fused__unsafe_view_clone_0:
	.zero		552
